	.headerflags	@"EF_CUDA_TEXMODE_UNIFIED EF_CUDA_64BIT_ADDRESS EF_CUDA_ACCELERATORS EF_CUDA_SM90 EF_CUDA_VIRTUAL_SM(EF_CUDA_SM90)"
	.elftype	@"ET_EXEC"


//--------------------- .nv.info                  --------------------------
	.section	.nv.info,"",@"SHT_CUDA_INFO"
	.align	4


	//----- nvinfo : EIATTR_REGCOUNT
	.align		4
        /*0000*/ 	.byte	0x04, 0x2f
        /*0002*/ 	.short	(.L_3 - .L_2)
	.align		4
.L_2:
        /*0004*/ 	.word	index@(triton_poi_fused__native_batch_norm_legit_no_training_convolution_leaky_relu_0)
        /*0008*/ 	.word	0x00000014


	//----- nvinfo : EIATTR_MIN_STACK_SIZE
	.align		4
.L_3:
        /*000c*/ 	.byte	0x04, 0x12
        /*000e*/ 	.short	(.L_5 - .L_4)
	.align		4
.L_4:
        /*0010*/ 	.word	index@(triton_poi_fused__native_batch_norm_legit_no_training_convolution_leaky_relu_0)
        /*0014*/ 	.word	0x00000000


	//----- nvinfo : EIATTR_FRAME_SIZE
	.align		4
.L_5:
        /*0018*/ 	.byte	0x04, 0x11
        /*001a*/ 	.short	(.L_7 - .L_6)
	.align		4
.L_6:
        /*001c*/ 	.word	index@(triton_poi_fused__native_batch_norm_legit_no_training_convolution_leaky_relu_0)
        /*0020*/ 	.word	0x00000000


	//----- nvinfo : EIATTR_MIN_STACK_SIZE
	.align		4
.L_7:
        /*0024*/ 	.byte	0x04, 0x12
        /*0026*/ 	.short	(.L_9 - .L_8)
	.align		4
.L_8:
        /*0028*/ 	.word	index@(triton_poi_fused__native_batch_norm_legit_no_training_convolution_leaky_relu_0)
        /*002c*/ 	.word	0x00000000
.L_9:


//--------------------- .nv.info.triton_poi_fused__native_batch_norm_legit_no_training_convolution_leaky_relu_0 --------------------------
	.section	.nv.info.triton_poi_fused__native_batch_norm_legit_no_training_convolution_leaky_relu_0,"",@"SHT_CUDA_INFO"
	.sectionflags	@""
	.align	4


	//----- nvinfo : EIATTR_CUDA_API_VERSION
	.align		4
        /*0000*/ 	.byte	0x04, 0x37
        /*0002*/ 	.short	(.L_11 - .L_10)
.L_10:
        /*0004*/ 	.word	0x0000007c


	//----- nvinfo : EIATTR_KPARAM_INFO
	.align		4
.L_11:
        /*0008*/ 	.byte	0x04, 0x17
        /*000a*/ 	.short	(.L_13 - .L_12)
.L_12:
        /*000c*/ 	.word	0x00000000
        /*0010*/ 	.short	0x0007
        /*0012*/ 	.short	0x0038
        /*0014*/ 	.byte	0x00, 0xf0, 0x11, 0x00


	//----- nvinfo : EIATTR_KPARAM_INFO
	.align		4
.L_13:
        /*0018*/ 	.byte	0x04, 0x17
        /*001a*/ 	.short	(.L_15 - .L_14)
.L_14:
        /*001c*/ 	.word	0x00000000
        /*0020*/ 	.short	0x0006
        /*0022*/ 	.short	0x0030
        /*0024*/ 	.byte	0x00, 0xf4, 0x21, 0x00


	//----- nvinfo : EIATTR_KPARAM_INFO
	.align		4
.L_15:
        /*0028*/ 	.byte	0x04, 0x17
        /*002a*/ 	.short	(.L_17 - .L_16)
.L_16:
        /*002c*/ 	.word	0x00000000
        /*0030*/ 	.short	0x0005
        /*0032*/ 	.short	0x0028
        /*0034*/ 	.byte	0x00, 0xf4, 0x21, 0x00


	//----- nvinfo : EIATTR_KPARAM_INFO
	.align		4
.L_17:
        /*0038*/ 	.byte	0x04, 0x17
        /*003a*/ 	.short	(.L_19 - .L_18)
.L_18:
        /*003c*/ 	.word	0x00000000
        /*0040*/ 	.short	0x0004
        /*0042*/ 	.short	0x0020
        /*0044*/ 	.byte	0x00, 0xf4, 0x21, 0x00


	//----- nvinfo : EIATTR_KPARAM_INFO
	.align		4
.L_19:
        /*0048*/ 	.byte	0x04, 0x17
        /*004a*/ 	.short	(.L_21 - .L_20)
.L_20:
        /*004c*/ 	.word	0x00000000
        /*0050*/ 	.short	0x0003
        /*0052*/ 	.short	0x0018
        /*0054*/ 	.byte	0x00, 0xf4, 0x21, 0x00


	//----- nvinfo : EIATTR_KPARAM_INFO
	.align		4
.L_21:
        /*0058*/ 	.byte	0x04, 0x17
        /*005a*/ 	.short	(.L_23 - .L_22)
.L_22:
        /*005c*/ 	.word	0x00000000
        /*0060*/ 	.short	0x0002
        /*0062*/ 	.short	0x0010
        /*0064*/ 	.byte	0x00, 0xf4, 0x21, 0x00


	//----- nvinfo : EIATTR_KPARAM_INFO
	.align		4
.L_23:
        /*0068*/ 	.byte	0x04, 0x17
        /*006a*/ 	.short	(.L_25 - .L_24)
.L_24:
        /*006c*/ 	.word	0x00000000
        /*0070*/ 	.short	0x0001
        /*0072*/ 	.short	0x0008
        /*0074*/ 	.byte	0x00, 0xf4, 0x21, 0x00


	//----- nvinfo : EIATTR_KPARAM_INFO
	.align		4
.L_25:
        /*0078*/ 	.byte	0x04, 0x17
        /*007a*/ 	.short	(.L_27 - .L_26)
.L_26:
        /*007c*/ 	.word	0x00000000
        /*0080*/ 	.short	0x0000
        /*0082*/ 	.short	0x0000
        /*0084*/ 	.byte	0x00, 0xf4, 0x21, 0x00


	//----- nvinfo : EIATTR_SPARSE_MMA_MASK
	.align		4
.L_27:
        /*0088*/ 	.byte	0x03, 0x50
        /*008a*/ 	.short	0x0000


	//----- nvinfo : EIATTR_MAXREG_COUNT
	.align		4
        /*008c*/ 	.byte	0x03, 0x1b
        /*008e*/ 	.short	0x00ff


	//----- nvinfo : EIATTR_EXIT_INSTR_OFFSETS
	.align		4
        /*0090*/ 	.byte	0x04, 0x1c
        /*0092*/ 	.short	(.L_29 - .L_28)


	//   ....[0]....
.L_28:
        /*0094*/ 	.word	0x000003b0


	//----- nvinfo : EIATTR_REQNTID
	.align		4
.L_29:
        /*0098*/ 	.byte	0x04, 0x10
        /*009a*/ 	.short	(.L_31 - .L_30)
.L_30:
        /*009c*/ 	.word	0x00000080
        /*00a0*/ 	.word	0x00000001
        /*00a4*/ 	.word	0x00000001


	//----- nvinfo : EIATTR_CBANK_PARAM_SIZE
	.align		4
.L_31:
        /*00a8*/ 	.byte	0x03, 0x19
        /*00aa*/ 	.short	0x003c


	//----- nvinfo : EIATTR_PARAM_CBANK
	.align		4
        /*00ac*/ 	.byte	0x04, 0x0a
        /*00ae*/ 	.short	(.L_33 - .L_32)
	.align		4
.L_32:
        /*00b0*/ 	.word	index@(.nv.constant0.triton_poi_fused__native_batch_norm_legit_no_training_convolution_leaky_relu_0)
        /*00b4*/ 	.short	0x0210
        /*00b6*/ 	.short	0x003c


	//----- nvinfo : EIATTR_SW_WAR
	.align		4
.L_33:
        /*00b8*/ 	.byte	0x04, 0x36
        /*00ba*/ 	.short	(.L_35 - .L_34)
.L_34:
        /*00bc*/ 	.word	0x00000008
.L_35:


//--------------------- .nv.callgraph             --------------------------
	.section	.nv.callgraph,"",@"SHT_CUDA_CALLGRAPH"
	.align	4
	.sectionentsize	8
	.align		4
        /*0000*/ 	.word	0x00000000
	.align		4
        /*0004*/ 	.word	0xffffffff
	.align		4
        /*0008*/ 	.word	0x00000000
	.align		4
        /*000c*/ 	.word	0xfffffffe
	.align		4
        /*0010*/ 	.word	0x00000000
	.align		4
        /*0014*/ 	.word	0xfffffffd
	.align		4
        /*0018*/ 	.word	0x00000000
	.align		4
        /*001c*/ 	.word	0xfffffffc


//--------------------- .nv.constant4             --------------------------
	.section	.nv.constant4,"a",@progbits
	.align	8
	.align		8
.nv.constant4:
        /*0000*/ 	.dword	_$_str
	.align		8
        /*0008*/ 	.dword	_$_str_$_2


//--------------------- .text.triton_poi_fused__native_batch_norm_legit_no_training_convolution_leaky_relu_0 --------------------------
	.section	.text.triton_poi_fused__native_batch_norm_legit_no_training_convolution_leaky_relu_0,"ax",@progbits
	.align	128
        .global         triton_poi_fused__native_batch_norm_legit_no_training_convolution_leaky_relu_0
        .type           triton_poi_fused__native_batch_norm_legit_no_training_convolution_leaky_relu_0,@function
        .size           triton_poi_fused__native_batch_norm_legit_no_training_convolution_leaky_relu_0,(.L_x_1 - triton_poi_fused__native_batch_norm_legit_no_training_convolution_leaky_relu_0)
        .other          triton_poi_fused__native_batch_norm_legit_no_training_convolution_leaky_relu_0,@"STO_CUDA_ENTRY STV_DEFAULT"
triton_poi_fused__native_batch_norm_legit_no_training_convolution_leaky_relu_0:
.text.triton_poi_fused__native_batch_norm_legit_no_training_convolution_leaky_relu_0:
[----:B------:R-:W-:Y:S01]  /*0000*/  LDC R1, c[0x0][0x28] ;  /* 0x00000a00ff017b82 */ /* 0x000fe20000000800 */
[----:B------:R-:W1:Y:S07]  /*0010*/  S2R R0, SR_TID.X ;  /* 0x0000000000007919 */ /* 0x000e6e0000002100 */
[----:B------:R-:W2:Y:S01]  /*0020*/  LDC.64 R12, c[0x0][0x230] ;  /* 0x00008c00ff0c7b82 */ /* 0x000ea20000000a00 */
[----:B------:R-:W-:Y:S01]  /*0030*/  ULDC.64 UR4, c[0x0][0x208] ;  /* 0x0000820000047ab9 */ /* 0x000fe20000000a00 */
[----:B------:R-:W3:Y:S06]  /*0040*/  S2R R5, SR_CTAID.X ;  /* 0x0000000000057919 */ /* 0x000eec0000002500 */
[----:B------:R-:W4:Y:S08]  /*0050*/  LDC.64 R10, c[0x0][0x220] ;  /* 0x00008800ff0a7b82 */ /* 0x000f300000000a00 */
[----:B------:R-:W5:Y:S08]  /*0060*/  LDC.64 R8, c[0x0][0x228] ;  /* 0x00008a00ff087b82 */ /* 0x000f700000000a00 */
[----:B------:R-:W5:Y:S01]  /*0070*/  LDC.64 R14, c[0x0][0x238] ;  /* 0x00008e00ff0e7b82 */ /* 0x000f620000000a00 */
[----:B-1----:R-:W-:-:S02]  /*0080*/  SHF.L.U32 R0, R0, 0x1, RZ ;  /* 0x0000000100007819 */ /* 0x002fc400000006ff */
[----:B---3--:R-:W-:Y:S02]  /*0090*/  SHF.R.S32.HI R3, RZ, 0x17, R5 ;  /* 0x00000017ff037819 */ /* 0x008fe40000011405 */
[----:B------:R-:W-:Y:S02]  /*00a0*/  LOP3.LUT R0, R0, 0xfe, RZ, 0xc0, !PT ;  /* 0x000000fe00007812 */ /* 0x000fe400078ec0ff */
[----:B------:R-:W-:Y:S02]  /*00b0*/  SGXT R3, R3, 0x1 ;  /* 0x000000010303781a */ /* 0x000fe40000000200 */
[----:B------:R-:W-:Y:S02]  /*00c0*/  LEA R0, R5, R0, 0x8 ;  /* 0x0000000005007211 */ /* 0x000fe400078e40ff */
[----:B------:R-:W1:Y:S02]  /*00d0*/  LDC.64 R4, c[0x0][0x240] ;  /* 0x00009000ff047b82 */ /* 0x000e640000000a00 */
[----:B------:R-:W-:-:S04]  /*00e0*/  LEA.HI R3, R3, R0, RZ, 0xc ;  /* 0x0000000003037211 */ /* 0x000fc800078f60ff */
[----:B------:R-:W-:-:S04]  /*00f0*/  SHF.R.S32.HI R3, RZ, 0xc, R3 ;  /* 0x0000000cff037819 */ /* 0x000fc80000011403 */
[----:B------:R-:W-:-:S04]  /*0100*/  LEA.HI R2, R3, R3, RZ, 0x2 ;  /* 0x0000000303027211 */ /* 0x000fc800078f10ff */
[----:B------:R-:W-:-:S04]  /*0110*/  LOP3.LUT R2, R2, 0xfffffffc, RZ, 0xc0, !PT ;  /* 0xfffffffc02027812 */ /* 0x000fc800078ec0ff */
[----:B------:R-:W-:Y:S02]  /*0120*/  IADD3 R17, R3, -R2, RZ ;  /* 0x8000000203117210 */ /* 0x000fe40007ffe0ff */
[----:B------:R-:W3:Y:S03]  /*0130*/  LDC.64 R2, c[0x0][0x210] ;  /* 0x00008400ff027b82 */ /* 0x000ee60000000a00 */
[----:B--2---:R-:W-:-:S05]  /*0140*/  IMAD.WIDE R12, R17, 0x4, R12 ;  /* 0x00000004110c7825 */ /* 0x004fca00078e020c */
[----:B------:R2:W2:Y:S01]  /*0150*/  LDG.E.EL R16, desc[UR4][R12.64] ;  /* 0x000000040c107981 */ /* 0x0004a2000c2e1900 */
[----:B----4-:R-:W-:-:S04]  /*0160*/  IMAD.WIDE R10, R17, 0x4, R10 ;  /* 0x00000004110a7825 */ /* 0x010fc800078e020a */
[----:B-----5:R-:W-:Y:S02]  /*0170*/  IMAD.WIDE R8, R17, 0x4, R8 ;  /* 0x0000000411087825 */ /* 0x020fe400078e0208 */
[----:B------:R-:W4:Y:S04]  /*0180*/  LDG.E.EL R10, desc[UR4][R10.64] ;  /* 0x000000040a0a7981 */ /* 0x000f28000c2e1900 */
[----:B------:R5:W4:Y:S01]  /*0190*/  LDG.E.EL R8, desc[UR4][R8.64] ;  /* 0x0000000408087981 */ /* 0x000b22000c2e1900 */
[----:B---3--:R-:W-:-:S05]  /*01a0*/  IMAD.WIDE R2, R0, 0x4, R2 ;  /* 0x0000000400027825 */ /* 0x008fca00078e0202 */
[----:B------:R-:W4:Y:S01]  /*01b0*/  LDG.E.64 R6, desc[UR4][R2.64] ;  /* 0x0000000402067981 */ /* 0x000f22000c1e1b00 */
[----:B0-2---:R-:W-:-:S04]  /*01c0*/  IMAD.WIDE R12, R17, 0x4, R14 ;  /* 0x00000004110c7825 */ /* 0x005fc800078e020e */
[----:B-1----:R-:W-:Y:S02]  /*01d0*/  IMAD.WIDE R4, R17, 0x4, R4 ;  /* 0x0000000411047825 */ /* 0x002fe400078e0204 */
[----:B------:R-:W2:Y:S04]  /*01e0*/  LDG.E.EL R12, desc[UR4][R12.64] ;  /* 0x000000040c0c7981 */ /* 0x000ea8000c2e1900 */
[----:B------:R0:W2:Y:S01]  /*01f0*/  LDG.E.EL R15, desc[UR4][R4.64] ;  /* 0x00000004040f7981 */ /* 0x0000a2000c2e1900 */
[----:B-----5:R-:W-:Y:S01]  /*0200*/  HFMA2.MMA R9, -RZ, RZ, 1.625, 0 ;  /* 0x3e800000ff097435 */ /* 0x020fe200000001ff */
[----:B0-----:R-:W0:Y:S02]  /*0210*/  LDC.64 R4, c[0x0][0x218] ;  /* 0x00008600ff047b82 */ /* 0x001e240000000a00 */
[----:B0-----:R-:W-:-:S04]  /*0220*/  IMAD.WIDE R4, R0, 0x4, R4 ;  /* 0x0000000400047825 */ /* 0x001fc800078e0204 */
[----:B------:R-:W-:-:S04]  /*0230*/  FADD R16, R16, 9.9999997473787516356e-06 ;  /* 0x3727c5ac10107421 */ /* 0x000fc80000000000 */
[----:B------:R-:W0:Y:S02]  /*0240*/  MUFU.SQRT R14, R16 ;  /* 0x00000010000e7308 */ /* 0x000e240000002000 */
[C---:B0-----:R-:W-:Y:S02]  /*0250*/  FSETP.GT.AND P0, PT, R14.reuse, 8.50705917302346158658e+37, PT ;  /* 0x7e8000000e00780b */ /* 0x041fe40003f04000 */
[----:B------:R-:W-:-:S11]  /*0260*/  FSETP.GEU.AND P1, PT, R14, 1.175494350822287508e-38, PT ;  /* 0x008000000e00780b */ /* 0x000fd60003f2e000 */
[----:B------:R-:W-:-:S04]  /*0270*/  @P0 FMUL R14, R14, 0.25 ;  /* 0x3e8000000e0e0820 */ /* 0x000fc80000400000 */
[----:B------:R-:W-:-:S06]  /*0280*/  @!P1 FMUL R14, R14, 16777216 ;  /* 0x4b8000000e0e9820 */ /* 0x000fcc0000400000 */
[----:B------:R-:W0:Y:S01]  /*0290*/  MUFU.RCP R14, R14 ;  /* 0x0000000e000e7308 */ /* 0x000e220000001000 */
[----:B------:R-:W-:Y:S01]  /*02a0*/  FSEL R9, R9, 1, P0 ;  /* 0x3f80000009097808 */ /* 0x000fe20000000000 */
[--C-:B----4-:R-:W-:Y:S01]  /*02b0*/  FADD R6, R6, R10.reuse ;  /* 0x0000000a06067221 */ /* 0x110fe20000000000 */
[----:B------:R-:W-:-:S03]  /*02c0*/  FADD R7, R7, R10 ;  /* 0x0000000a07077221 */ /* 0x000fc60000000000 */
[----:B------:R-:W-:-:S04]  /*02d0*/  @!P1 FMUL R9, R9, 16777216 ;  /* 0x4b80000009099820 */ /* 0x000fc80000400000 */
[----:B0-----:R-:W-:Y:S01]  /*02e0*/  FMUL R10, R14, R9 ;  /* 0x000000090e0a7220 */ /* 0x001fe20000400000 */
[C---:B------:R-:W-:Y:S01]  /*02f0*/  FADD R9, -R8.reuse, R6 ;  /* 0x0000000608097221 */ /* 0x040fe20000000100 */
[----:B------:R-:W-:-:S03]  /*0300*/  FADD R8, -R8, R7 ;  /* 0x0000000708087221 */ /* 0x000fc60000000100 */
[-C--:B------:R-:W-:Y:S01]  /*0310*/  FMUL R9, R9, R10.reuse ;  /* 0x0000000a09097220 */ /* 0x080fe20000400000 */
[----:B------:R-:W-:-:S03]  /*0320*/  FMUL R8, R8, R10 ;  /* 0x0000000a08087220 */ /* 0x000fc60000400000 */
[C-C-:B--2---:R-:W-:Y:S01]  /*0330*/  FFMA R14, R12.reuse, R9, R15.reuse ;  /* 0x000000090c0e7223 */ /* 0x144fe2000000000f */
[----:B------:R-:W-:-:S04]  /*0340*/  FFMA R15, R12, R8, R15 ;  /* 0x000000080c0f7223 */ /* 0x000fc8000000000f */
[C---:B------:R-:W-:Y:S02]  /*0350*/  FSETP.GT.AND P0, PT, R14.reuse, RZ, PT ;  /* 0x000000ff0e00720b */ /* 0x040fe40003f04000 */
[----:B------:R-:W-:Y:S01]  /*0360*/  FSETP.GT.AND P1, PT, R15, RZ, PT ;  /* 0x000000ff0f00720b */ /* 0x000fe20003f24000 */
[----:B------:R-:W-:Y:S10]  /*0370*/  STG.E.64 desc[UR4][R2.64], R6 ;  /* 0x0000000602007986 */ /* 0x000ff4000c101b04 */
[----:B------:R-:W-:-:S02]  /*0380*/  @!P0 FMUL R14, R14, 0.20000000298023223877 ;  /* 0x3e4ccccd0e0e8820 */ /* 0x000fc40000400000 */
[----:B------:R-:W-:-:S05]  /*0390*/  @!P1 FMUL R15, R15, 0.20000000298023223877 ;  /* 0x3e4ccccd0f0f9820 */ /* 0x000fca0000400000 */
[----:B------:R-:W-:Y:S01]  /*03a0*/  STG.E.64 desc[UR4][R4.64], R14 ;  /* 0x0000000e04007986 */ /* 0x000fe2000c101b04 */
[----:B------:R-:W-:Y:S05]  /*03b0*/  EXIT ;  /* 0x000000000000794d */ /* 0x000fea0003800000 */
.L_x_0:
[----:B------:R-:W-:-:S00]  /*03c0*/  BRA `(.L_x_0) ;  /* 0xfffffffc00fc7947 */ /* 0x000fc0000383ffff */
[----:B------:R-:W-:-:S00]  /*03d0*/  NOP ;  /* 0x0000000000007918 */ /* 0x000fc00000000000 */
        /* <DEDUP_REMOVED lines=10> */
.L_x_1:


//--------------------- .nv.global.init           --------------------------
	.section	.nv.global.init,"aw",@progbits
.nv.global.init:
	.type		_$_str,@object
	.size		_$_str,(_$_str_$_2 - _$_str)
_$_str:
        /*0000*/ 	.byte	0x5f, 0x5f, 0x43, 0x55, 0x44, 0x41, 0x5f, 0x46, 0x54, 0x5a, 0x00
	.type		_$_str_$_2,@object
	.size		_$_str_$_2,(.L_1 - _$_str_$_2)
_$_str_$_2:
        /*000b*/ 	.byte	0x5f, 0x5f, 0x43, 0x55, 0x44, 0x41, 0x5f, 0x50, 0x52, 0x45, 0x43, 0x5f, 0x53, 0x51, 0x52, 0x54
        /*001b*/ 	.byte	0x00
.L_1:


//--------------------- .nv.constant0.triton_poi_fused__native_batch_norm_legit_no_training_convolution_leaky_relu_0 --------------------------
	.section	.nv.constant0.triton_poi_fused__native_batch_norm_legit_no_training_convolution_leaky_relu_0,"a",@progbits
	.sectionflags	@""
	.align	4
.nv.constant0.triton_poi_fused__native_batch_norm_legit_no_training_convolution_leaky_relu_0:
	.zero		588
